//
// Generated by NVIDIA NVVM Compiler
//
// Compiler Build ID: CL-36424714
// Cuda compilation tools, release 13.0, V13.0.88
// Based on NVVM 20.0.0
//

.version 9.0
.target sm_100
.address_size 64

	// .globl	_Z10add_kernelPKfS0_Pfl

.visible .entry _Z10add_kernelPKfS0_Pfl(
	.param .u64 .ptr .align 1 _Z10add_kernelPKfS0_Pfl_param_0,
	.param .u64 .ptr .align 1 _Z10add_kernelPKfS0_Pfl_param_1,
	.param .u64 .ptr .align 1 _Z10add_kernelPKfS0_Pfl_param_2,
	.param .u64 _Z10add_kernelPKfS0_Pfl_param_3
)
{
	.reg .pred 	%p<2>;
	.reg .b32 	%r<5>;
	.reg .b32 	%f<4>;
	.reg .b64 	%rd<13>;

	ld.param.u64 	%rd2, [_Z10add_kernelPKfS0_Pfl_param_0];
	ld.param.u64 	%rd3, [_Z10add_kernelPKfS0_Pfl_param_1];
	ld.param.u64 	%rd4, [_Z10add_kernelPKfS0_Pfl_param_2];
	ld.param.u64 	%rd5, [_Z10add_kernelPKfS0_Pfl_param_3];
	mov.u32 	%r1, %ctaid.x;
	mov.u32 	%r2, %ntid.x;
	mov.u32 	%r3, %tid.x;
	mad.lo.s32 	%r4, %r1, %r2, %r3;
	cvt.u64.u32 	%rd1, %r4;
	setp.le.s64 	%p1, %rd5, %rd1;
	@%p1 bra 	$L__BB0_2;
	cvta.to.global.u64 	%rd6, %rd2;
	cvta.to.global.u64 	%rd7, %rd3;
	cvta.to.global.u64 	%rd8, %rd4;
	shl.b64 	%rd9, %rd1, 2;
	add.s64 	%rd10, %rd6, %rd9;
	ld.global.nc.f32 	%f1, [%rd10];
	add.s64 	%rd11, %rd7, %rd9;
	ld.global.nc.f32 	%f2, [%rd11];
	add.f32 	%f3, %f1, %f2;
	add.s64 	%rd12, %rd8, %rd9;
	st.global.f32 	[%rd12], %f3;
$L__BB0_2:
	ret;

}


// ===== COMPILED SASS (sm_100) =====

	.target	sm_100

	.elftype	@"ET_EXEC"


//--------------------- .note.nv.tkinfo           --------------------------
	.section	.note.nv.tkinfo,"",@"SHT_NOTE"
	.sectionflags	@"SHF_NOTE_NV_TKINFO"
	.tkinfo
        /*0018*/ 	.word	0x00000002
        /*0030*/ 	.string	""
        /*0030*/ 	.string	"ptxas"
        /*0030*/ 	.string	"Cuda compilation tools, release 13.0, V13.0.88"
        /*0030*/ 	.string	"Build cuda_13.0.r13.0/compiler.36424714_0"
        /*0030*/ 	.string	"-arch sm_100 -m 64 "



//--------------------- .note.nv.cuinfo           --------------------------
	.section	.note.nv.cuinfo,"",@"SHT_NOTE"
	.sectionflags	@"SHF_NOTE_NV_CUINFO"
        /*0018*/ 	.short	0x0002
        /*001a*/ 	.short	0x0064
        /*001c*/ 	.short	0x0082
	.zero		2


//--------------------- .nv.info                  --------------------------
	.section	.nv.info,"",@"SHT_CUDA_INFO"
	.align	4


	//----- nvinfo : EIATTR_REGCOUNT
	.align		4
        /*0000*/ 	.byte	0x04, 0x2f
        /*0002*/ 	.short	(.L_1 - .L_0)
	.align		4
.L_0:
        /*0004*/ 	.word	index@(_Z10add_kernelPKfS0_Pfl)
        /*0008*/ 	.word	0x0000000c


	//----- nvinfo : EIATTR_FRAME_SIZE
	.align		4
.L_1:
        /*000c*/ 	.byte	0x04, 0x11
        /*000e*/ 	.short	(.L_3 - .L_2)
	.align		4
.L_2:
        /*0010*/ 	.word	index@(_Z10add_kernelPKfS0_Pfl)
        /*0014*/ 	.word	0x00000000


	//----- nvinfo : EIATTR_MIN_STACK_SIZE
	.align		4
.L_3:
        /*0018*/ 	.byte	0x04, 0x12
        /*001a*/ 	.short	(.L_5 - .L_4)
	.align		4
.L_4:
        /*001c*/ 	.word	index@(_Z10add_kernelPKfS0_Pfl)
        /*0020*/ 	.word	0x00000000
.L_5:


//--------------------- .nv.compat                --------------------------
	.section	.nv.compat,"",@"SHT_CUDA_COMPAT_INFO"
	.align	4
        /*0000*/ 	.byte	0x02, 0x09, 0x00, 0x00, 0x02, 0x02, 0x01, 0x00, 0x02, 0x05, 0x05, 0x00, 0x03, 0x07, 0x01, 0x01
        /*0010*/ 	.byte	0x02, 0x03, 0x00, 0x00, 0x02, 0x06, 0x01, 0x00, 0x04, 0x0b, 0x08, 0x00, 0x09, 0x00, 0x00, 0x00
        /*0020*/ 	.byte	0x00, 0x00, 0x00, 0x00


//--------------------- .nv.info._Z10add_kernelPKfS0_Pfl --------------------------
	.section	.nv.info._Z10add_kernelPKfS0_Pfl,"",@"SHT_CUDA_INFO"
	.sectionflags	@""
	.align	4


	//----- nvinfo : EIATTR_CUDA_API_VERSION
	.align		4
        /*0000*/ 	.byte	0x04, 0x37
        /*0002*/ 	.short	(.L_7 - .L_6)
.L_6:
        /*0004*/ 	.word	0x00000082


	//----- nvinfo : EIATTR_KPARAM_INFO
	.align		4
.L_7:
        /*0008*/ 	.byte	0x04, 0x17
        /*000a*/ 	.short	(.L_9 - .L_8)
.L_8:
        /*000c*/ 	.word	0x00000000
        /*0010*/ 	.short	0x0003
        /*0012*/ 	.short	0x0018
        /*0014*/ 	.byte	0x00, 0xf0, 0x21, 0x00


	//----- nvinfo : EIATTR_KPARAM_INFO
	.align		4
.L_9:
        /*0018*/ 	.byte	0x04, 0x17
        /*001a*/ 	.short	(.L_11 - .L_10)
.L_10:
        /*001c*/ 	.word	0x00000000
        /*0020*/ 	.short	0x0002
        /*0022*/ 	.short	0x0010
        /*0024*/ 	.byte	0x00, 0xf5, 0x21, 0x00


	//----- nvinfo : EIATTR_KPARAM_INFO
	.align		4
.L_11:
        /*0028*/ 	.byte	0x04, 0x17
        /*002a*/ 	.short	(.L_13 - .L_12)
.L_12:
        /*002c*/ 	.word	0x00000000
        /*0030*/ 	.short	0x0001
        /*0032*/ 	.short	0x0008
        /*0034*/ 	.byte	0x00, 0xf5, 0x21, 0x00


	//----- nvinfo : EIATTR_KPARAM_INFO
	.align		4
.L_13:
        /*0038*/ 	.byte	0x04, 0x17
        /*003a*/ 	.short	(.L_15 - .L_14)
.L_14:
        /*003c*/ 	.word	0x00000000
        /*0040*/ 	.short	0x0000
        /*0042*/ 	.short	0x0000
        /*0044*/ 	.byte	0x00, 0xf5, 0x21, 0x00


	//----- nvinfo : EIATTR_SPARSE_MMA_MASK
	.align		4
.L_15:
        /*0048*/ 	.byte	0x03, 0x50
        /*004a*/ 	.short	0x0000


	//----- nvinfo : EIATTR_MAXREG_COUNT
	.align		4
        /*004c*/ 	.byte	0x03, 0x1b
        /*004e*/ 	.short	0x00ff


	//----- nvinfo : EIATTR_MERCURY_ISA_VERSION
	.align		4
        /*0050*/ 	.byte	0x03, 0x5f
        /*0052*/ 	.short	0x0101


	//----- nvinfo : EIATTR_VRC_CTA_INIT_COUNT
	.align		4
        /*0054*/ 	.byte	0x02, 0x4a
	.zero		1
	.zero		1


	//----- nvinfo : EIATTR_EXIT_INSTR_OFFSETS
	.align		4
        /*0058*/ 	.byte	0x04, 0x1c
        /*005a*/ 	.short	(.L_17 - .L_16)


	//   ....[0]....
.L_16:
        /*005c*/ 	.word	0x00000080


	//   ....[1]....
        /*0060*/ 	.word	0x00000180


	//----- nvinfo : EIATTR_CBANK_PARAM_SIZE
	.align		4
.L_17:
        /*0064*/ 	.byte	0x03, 0x19
        /*0066*/ 	.short	0x0020


	//----- nvinfo : EIATTR_PARAM_CBANK
	.align		4
        /*0068*/ 	.byte	0x04, 0x0a
        /*006a*/ 	.short	(.L_19 - .L_18)
	.align		4
.L_18:
        /*006c*/ 	.word	index@(.nv.constant0._Z10add_kernelPKfS0_Pfl)
        /*0070*/ 	.short	0x0380
        /*0072*/ 	.short	0x0020


	//----- nvinfo : EIATTR_SW_WAR
	.align		4
.L_19:
        /*0074*/ 	.byte	0x04, 0x36
        /*0076*/ 	.short	(.L_21 - .L_20)
.L_20:
        /*0078*/ 	.word	0x00000008
.L_21:


//--------------------- .nv.callgraph             --------------------------
	.section	.nv.callgraph,"",@"SHT_CUDA_CALLGRAPH"
	.align	4
	.sectionentsize	8
	.align		4
        /*0000*/ 	.word	0x00000000
	.align		4
        /*0004*/ 	.word	0xffffffff
	.align		4
        /*0008*/ 	.word	0x00000000
	.align		4
        /*000c*/ 	.word	0xfffffffe
	.align		4
        /*0010*/ 	.word	0x00000000
	.align		4
        /*0014*/ 	.word	0xfffffffd
	.align		4
        /*0018*/ 	.word	0x00000000
	.align		4
        /*001c*/ 	.word	0xfffffffc


//--------------------- .text._Z10add_kernelPKfS0_Pfl --------------------------
	.section	.text._Z10add_kernelPKfS0_Pfl,"ax",@progbits
	.align	128
        .global         _Z10add_kernelPKfS0_Pfl
        .type           _Z10add_kernelPKfS0_Pfl,@function
        .size           _Z10add_kernelPKfS0_Pfl,(.L_x_1 - _Z10add_kernelPKfS0_Pfl)
        .other          _Z10add_kernelPKfS0_Pfl,@"STO_CUDA_ENTRY STV_DEFAULT"
_Z10add_kernelPKfS0_Pfl:
.text._Z10add_kernelPKfS0_Pfl:
[----:B------:R-:W-:Y:S01]  /*0000*/  LDC R1, c[0x0][0x37c] ;  /* 0x0000df00ff017b82 */ /* 0x000fe20000000800 */
[----:B------:R-:W0:Y:S07]  /*0010*/  S2R R3, SR_TID.X ;  /* 0x0000000000037919 */ /* 0x000e2e0000002100 */
[----:B------:R-:W0:Y:S01]  /*0020*/  S2UR UR4, SR_CTAID.X ;  /* 0x00000000000479c3 */ /* 0x000e220000002500 */
[----:B------:R-:W1:Y:S07]  /*0030*/  LDCU.64 UR6, c[0x0][0x398] ;  /* 0x00007300ff0677ac */ /* 0x000e6e0008000a00 */
[----:B------:R-:W0:Y:S02]  /*0040*/  LDC R0, c[0x0][0x360] ;  /* 0x0000d800ff007b82 */ /* 0x000e240000000800 */
[----:B0-----:R-:W-:-:S05]  /*0050*/  IMAD R0, R0, UR4, R3 ;  /* 0x0000000400007c24 */ /* 0x001fca000f8e0203 */
[----:B-1----:R-:W-:-:S04]  /*0060*/  ISETP.GE.U32.AND P0, PT, R0, UR6, PT ;  /* 0x0000000600007c0c */ /* 0x002fc8000bf06070 */
[----:B------:R-:W-:-:S13]  /*0070*/  ISETP.GE.AND.EX P0, PT, RZ, UR7, PT, P0 ;  /* 0x00000007ff007c0c */ /* 0x000fda000bf06300 */
[----:B------:R-:W-:Y:S05]  /*0080*/  @P0 EXIT ;  /* 0x000000000000094d */ /* 0x000fea0003800000 */
[----:B------:R-:W0:Y:S01]  /*0090*/  LDCU.128 UR8, c[0x0][0x380] ;  /* 0x00007000ff0877ac */ /* 0x000e220008000c00 */
[----:B------:R-:W-:Y:S01]  /*00a0*/  IMAD.SHL.U32 R6, R0, 0x4, RZ ;  /* 0x0000000400067824 */ /* 0x000fe200078e00ff */
[----:B------:R-:W-:Y:S01]  /*00b0*/  SHF.R.U32.HI R0, RZ, 0x1e, R0 ;  /* 0x0000001eff007819 */ /* 0x000fe20000011600 */
[----:B------:R-:W1:Y:S01]  /*00c0*/  LDCU.64 UR4, c[0x0][0x358] ;  /* 0x00006b00ff0477ac */ /* 0x000e620008000a00 */
[----:B------:R-:W2:Y:S02]  /*00d0*/  LDCU.64 UR6, c[0x0][0x390] ;  /* 0x00007200ff0677ac */ /* 0x000ea40008000a00 */
[C---:B0-----:R-:W-:Y:S02]  /*00e0*/  IADD3 R4, P1, PT, R6.reuse, UR10, RZ ;  /* 0x0000000a06047c10 */ /* 0x041fe4000ff3e0ff */
[----:B------:R-:W-:Y:S02]  /*00f0*/  IADD3 R2, P0, PT, R6, UR8, RZ ;  /* 0x0000000806027c10 */ /* 0x000fe4000ff1e0ff */
[----:B------:R-:W-:-:S02]  /*0100*/  IADD3.X R5, PT, PT, R0, UR11, RZ, P1, !PT ;  /* 0x0000000b00057c10 */ /* 0x000fc40008ffe4ff */
[----:B------:R-:W-:-:S04]  /*0110*/  IADD3.X R3, PT, PT, R0, UR9, RZ, P0, !PT ;  /* 0x0000000900037c10 */ /* 0x000fc800087fe4ff */
[----:B-1----:R-:W3:Y:S04]  /*0120*/  LDG.E.CONSTANT R5, desc[UR4][R4.64] ;  /* 0x0000000404057981 */ /* 0x002ee8000c1e9900 */
[----:B------:R-:W3:Y:S01]  /*0130*/  LDG.E.CONSTANT R2, desc[UR4][R2.64] ;  /* 0x0000000402027981 */ /* 0x000ee2000c1e9900 */
[----:B--2---:R-:W-:-:S04]  /*0140*/  IADD3 R6, P0, PT, R6, UR6, RZ ;  /* 0x0000000606067c10 */ /* 0x004fc8000ff1e0ff */
[----:B------:R-:W-:Y:S01]  /*0150*/  IADD3.X R7, PT, PT, R0, UR7, RZ, P0, !PT ;  /* 0x0000000700077c10 */ /* 0x000fe200087fe4ff */
[----:B---3--:R-:W-:-:S05]  /*0160*/  FADD R9, R2, R5 ;  /* 0x0000000502097221 */ /* 0x008fca0000000000 */
[----:B------:R-:W-:Y:S01]  /*0170*/  STG.E desc[UR4][R6.64], R9 ;  /* 0x0000000906007986 */ /* 0x000fe2000c101904 */
[----:B------:R-:W-:Y:S05]  /*0180*/  EXIT ;  /* 0x000000000000794d */ /* 0x000fea0003800000 */
.L_x_0:
[----:B------:R-:W-:-:S00]  /*0190*/  BRA `(.L_x_0) ;  /* 0xfffffffc00fc7947 */ /* 0x000fc0000383ffff */
[----:B------:R-:W-:-:S00]  /*01a0*/  NOP ;  /* 0x0000000000007918 */ /* 0x000fc00000000000 */
        /* <DEDUP_REMOVED lines=13> */
.L_x_1:


//--------------------- .nv.shared.reserved.0     --------------------------
	.section	.nv.shared.reserved.0,"aw",@nobits
	.weak		__nv_reservedSMEM_offset_0_alias
	.size		__nv_reservedSMEM_offset_0_alias, 0, 64
	.other		__nv_reservedSMEM_offset_0_alias,@"STO_CUDA_RESERVED_SHARED STV_DEFAULT"
__nv_reservedSMEM_offset_0_alias:
	.zero		0
	.zero		64


//--------------------- .nv.constant0._Z10add_kernelPKfS0_Pfl --------------------------
	.section	.nv.constant0._Z10add_kernelPKfS0_Pfl,"a",@progbits
	.sectionflags	@""
	.align	4
.nv.constant0._Z10add_kernelPKfS0_Pfl:
	.zero		928


//--------------------- SYMBOLS --------------------------

	.type		.nv.reservedSmem.offset0,@object
	.size		.nv.reservedSmem.offset0,0x4
